	.headerflags	@"EF_CUDA_TEXMODE_UNIFIED EF_CUDA_64BIT_ADDRESS EF_CUDA_ACCELERATORS EF_CUDA_SM90 EF_CUDA_VIRTUAL_SM(EF_CUDA_SM90)"
	.elftype	@"ET_EXEC"


//--------------------- .nv.info                  --------------------------
	.section	.nv.info,"",@"SHT_CUDA_INFO"
	.align	4


	//----- nvinfo : EIATTR_REGCOUNT
	.align		4
        /*0000*/ 	.byte	0x04, 0x2f
        /*0002*/ 	.short	(.L_1 - .L_0)
	.align		4
.L_0:
        /*0004*/ 	.word	index@(triton_poi_fused_add_35)
        /*0008*/ 	.word	0x00000014


	//----- nvinfo : EIATTR_MIN_STACK_SIZE
	.align		4
.L_1:
        /*000c*/ 	.byte	0x04, 0x12
        /*000e*/ 	.short	(.L_3 - .L_2)
	.align		4
.L_2:
        /*0010*/ 	.word	index@(triton_poi_fused_add_35)
        /*0014*/ 	.word	0x00000000


	//----- nvinfo : EIATTR_FRAME_SIZE
	.align		4
.L_3:
        /*0018*/ 	.byte	0x04, 0x11
        /*001a*/ 	.short	(.L_5 - .L_4)
	.align		4
.L_4:
        /*001c*/ 	.word	index@(triton_poi_fused_add_35)
        /*0020*/ 	.word	0x00000000


	//----- nvinfo : EIATTR_MIN_STACK_SIZE
	.align		4
.L_5:
        /*0024*/ 	.byte	0x04, 0x12
        /*0026*/ 	.short	(.L_7 - .L_6)
	.align		4
.L_6:
        /*0028*/ 	.word	index@(triton_poi_fused_add_35)
        /*002c*/ 	.word	0x00000000
.L_7:


//--------------------- .nv.info.triton_poi_fused_add_35 --------------------------
	.section	.nv.info.triton_poi_fused_add_35,"",@"SHT_CUDA_INFO"
	.sectionflags	@""
	.align	4


	//----- nvinfo : EIATTR_CUDA_API_VERSION
	.align		4
        /*0000*/ 	.byte	0x04, 0x37
        /*0002*/ 	.short	(.L_9 - .L_8)
.L_8:
        /*0004*/ 	.word	0x0000007c


	//----- nvinfo : EIATTR_KPARAM_INFO
	.align		4
.L_9:
        /*0008*/ 	.byte	0x04, 0x17
        /*000a*/ 	.short	(.L_11 - .L_10)
.L_10:
        /*000c*/ 	.word	0x00000000
        /*0010*/ 	.short	0x0005
        /*0012*/ 	.short	0x0024
        /*0014*/ 	.byte	0x00, 0xf0, 0x11, 0x00


	//----- nvinfo : EIATTR_KPARAM_INFO
	.align		4
.L_11:
        /*0018*/ 	.byte	0x04, 0x17
        /*001a*/ 	.short	(.L_13 - .L_12)
.L_12:
        /*001c*/ 	.word	0x00000000
        /*0020*/ 	.short	0x0004
        /*0022*/ 	.short	0x0020
        /*0024*/ 	.byte	0x00, 0xf0, 0x11, 0x00


	//----- nvinfo : EIATTR_KPARAM_INFO
	.align		4
.L_13:
        /*0028*/ 	.byte	0x04, 0x17
        /*002a*/ 	.short	(.L_15 - .L_14)
.L_14:
        /*002c*/ 	.word	0x00000000
        /*0030*/ 	.short	0x0003
        /*0032*/ 	.short	0x0018
        /*0034*/ 	.byte	0x00, 0xf4, 0x21, 0x00


	//----- nvinfo : EIATTR_KPARAM_INFO
	.align		4
.L_15:
        /*0038*/ 	.byte	0x04, 0x17
        /*003a*/ 	.short	(.L_17 - .L_16)
.L_16:
        /*003c*/ 	.word	0x00000000
        /*0040*/ 	.short	0x0002
        /*0042*/ 	.short	0x0010
        /*0044*/ 	.byte	0x00, 0xf4, 0x21, 0x00


	//----- nvinfo : EIATTR_KPARAM_INFO
	.align		4
.L_17:
        /*0048*/ 	.byte	0x04, 0x17
        /*004a*/ 	.short	(.L_19 - .L_18)
.L_18:
        /*004c*/ 	.word	0x00000000
        /*0050*/ 	.short	0x0001
        /*0052*/ 	.short	0x0008
        /*0054*/ 	.byte	0x00, 0xf4, 0x21, 0x00


	//----- nvinfo : EIATTR_KPARAM_INFO
	.align		4
.L_19:
        /*0058*/ 	.byte	0x04, 0x17
        /*005a*/ 	.short	(.L_21 - .L_20)
.L_20:
        /*005c*/ 	.word	0x00000000
        /*0060*/ 	.short	0x0000
        /*0062*/ 	.short	0x0000
        /*0064*/ 	.byte	0x00, 0xf4, 0x21, 0x00


	//----- nvinfo : EIATTR_SPARSE_MMA_MASK
	.align		4
.L_21:
        /*0068*/ 	.byte	0x03, 0x50
        /*006a*/ 	.short	0x0000


	//----- nvinfo : EIATTR_MAXREG_COUNT
	.align		4
        /*006c*/ 	.byte	0x03, 0x1b
        /*006e*/ 	.short	0x00ff


	//----- nvinfo : EIATTR_EXIT_INSTR_OFFSETS
	.align		4
        /*0070*/ 	.byte	0x04, 0x1c
        /*0072*/ 	.short	(.L_23 - .L_22)


	//   ....[0]....
.L_22:
        /*0074*/ 	.word	0x00000310


	//   ....[1]....
        /*0078*/ 	.word	0x00000360


	//----- nvinfo : EIATTR_REQNTID
	.align		4
.L_23:
        /*007c*/ 	.byte	0x04, 0x10
        /*007e*/ 	.short	(.L_25 - .L_24)
.L_24:
        /*0080*/ 	.word	0x00000080
        /*0084*/ 	.word	0x00000001
        /*0088*/ 	.word	0x00000001


	//----- nvinfo : EIATTR_CBANK_PARAM_SIZE
	.align		4
.L_25:
        /*008c*/ 	.byte	0x03, 0x19
        /*008e*/ 	.short	0x0028


	//----- nvinfo : EIATTR_PARAM_CBANK
	.align		4
        /*0090*/ 	.byte	0x04, 0x0a
        /*0092*/ 	.short	(.L_27 - .L_26)
	.align		4
.L_26:
        /*0094*/ 	.word	index@(.nv.constant0.triton_poi_fused_add_35)
        /*0098*/ 	.short	0x0210
        /*009a*/ 	.short	0x0028


	//----- nvinfo : EIATTR_SW_WAR
	.align		4
.L_27:
        /*009c*/ 	.byte	0x04, 0x36
        /*009e*/ 	.short	(.L_29 - .L_28)
.L_28:
        /*00a0*/ 	.word	0x00000008
.L_29:


//--------------------- .nv.callgraph             --------------------------
	.section	.nv.callgraph,"",@"SHT_CUDA_CALLGRAPH"
	.align	4
	.sectionentsize	8
	.align		4
        /*0000*/ 	.word	0x00000000
	.align		4
        /*0004*/ 	.word	0xffffffff
	.align		4
        /*0008*/ 	.word	0x00000000
	.align		4
        /*000c*/ 	.word	0xfffffffe
	.align		4
        /*0010*/ 	.word	0x00000000
	.align		4
        /*0014*/ 	.word	0xfffffffd
	.align		4
        /*0018*/ 	.word	0x00000000
	.align		4
        /*001c*/ 	.word	0xfffffffc


//--------------------- .text.triton_poi_fused_add_35 --------------------------
	.section	.text.triton_poi_fused_add_35,"ax",@progbits
	.sectionflags	@"SHF_BARRIERS=1"
	.align	128
        .global         triton_poi_fused_add_35
        .type           triton_poi_fused_add_35,@function
        .size           triton_poi_fused_add_35,(.L_x_1 - triton_poi_fused_add_35)
        .other          triton_poi_fused_add_35,@"STO_CUDA_ENTRY STV_DEFAULT"
triton_poi_fused_add_35:
.text.triton_poi_fused_add_35:
[----:B------:R-:W0:Y:S01]  /*0000*/  LDC R1, c[0x0][0x28] ;  /* 0x00000a00ff017b82 */ /* 0x000e220000000800 */
[----:B------:R-:W1:Y:S07]  /*0010*/  S2R R10, SR_TID.X ;  /* 0x00000000000a7919 */ /* 0x000e6e0000002100 */
[----:B------:R-:W2:Y:S01]  /*0020*/  LDC.64 R4, c[0x0][0x210] ;  /* 0x00008400ff047b82 */ /* 0x000ea20000000a00 */
[----:B------:R-:W-:Y:S02]  /*0030*/  CS2R R14, SRZ ;  /* 0x00000000000e7805 */ /* 0x000fe4000001ff00 */
[----:B------:R-:W-:Y:S01]  /*0040*/  CS2R R16, SRZ ;  /* 0x0000000000107805 */ /* 0x000fe2000001ff00 */
[----:B------:R-:W3:Y:S01]  /*0050*/  S2R R0, SR_CTAID.X ;  /* 0x0000000000007919 */ /* 0x000ee20000002500 */
[----:B------:R-:W-:Y:S01]  /*0060*/  ULDC.64 UR6, c[0x0][0x208] ;  /* 0x0000820000067ab9 */ /* 0x000fe20000000a00 */
[----:B------:R-:W4:Y:S02]  /*0070*/  S2R R2, SR_CTAID.Y ;  /* 0x0000000000027919 */ /* 0x000f240000002600 */
[----:B------:R-:W5:Y:S08]  /*0080*/  LDC.64 R8, c[0x0][0x220] ;  /* 0x00008800ff087b82 */ /* 0x000f700000000a00 */
[----:B------:R-:W2:Y:S01]  /*0090*/  LDC.64 R6, c[0x0][0x218] ;  /* 0x00008600ff067b82 */ /* 0x000ea20000000a00 */
[----:B-1----:R-:W-:-:S05]  /*00a0*/  IMAD.SHL.U32 R3, R10, 0x2, RZ ;  /* 0x000000020a037824 */ /* 0x002fca00078e00ff */
[----:B------:R-:W-:Y:S02]  /*00b0*/  LOP3.LUT R3, R3, 0xfe, RZ, 0xc0, !PT ;  /* 0x000000fe03037812 */ /* 0x000fe400078ec0ff */
[----:B----4-:R-:W-:Y:S02]  /*00c0*/  ISETP.GE.AND P0, PT, R2, 0x10, PT ;  /* 0x000000100200780c */ /* 0x010fe40003f06270 */
[----:B---3--:R-:W-:-:S04]  /*00d0*/  PRMT R11, R3, 0x6540, R0 ;  /* 0x00006540030b7816 */ /* 0x008fc80000000000 */
[C---:B------:R-:W-:Y:S01]  /*00e0*/  ISETP.GE.AND P2, PT, R11.reuse, 0x300, PT ;  /* 0x000003000b00780c */ /* 0x040fe20003f46270 */
[----:B------:R-:W-:Y:S01]  /*00f0*/  IMAD R13, R2, 0x300, R11 ;  /* 0x00000300020d7824 */ /* 0x000fe200078e020b */
[C---:B------:R-:W-:Y:S01]  /*0100*/  ISETP.LT.AND P1, PT, R11.reuse, 0x300, !P0 ;  /* 0x000003000b00780c */ /* 0x040fe20004721270 */
[----:B0-2---:R-:W-:-:S04]  /*0110*/  IMAD.WIDE R6, R11, 0x4, R6 ;  /* 0x000000040b067825 */ /* 0x005fc800078e0206 */
[----:B------:R-:W-:-:S04]  /*0120*/  IMAD.WIDE R4, R13, 0x4, R4 ;  /* 0x000000040d047825 */ /* 0x000fc800078e0204 */
[----:B-----5:R-:W-:Y:S01]  /*0130*/  IMAD.WIDE R8, R13, 0x4, R8 ;  /* 0x000000040d087825 */ /* 0x020fe200078e0208 */
[----:B------:R-:W-:Y:S01]  /*0140*/  CS2R R12, SRZ ;  /* 0x00000000000c7805 */ /* 0x000fe2000001ff00 */
[----:B------:R-:W2:Y:S04]  /*0150*/  @!P2 LDG.E.EL.64 R14, desc[UR6][R6.64] ;  /* 0x00000006060ea981 */ /* 0x000ea8000c2e1b00 */
[----:B------:R-:W2:Y:S04]  /*0160*/  @P1 LDG.E.EL.64 R16, desc[UR6][R8.64] ;  /* 0x0000000608101981 */ /* 0x000ea8000c2e1b00 */
[----:B------:R0:W2:Y:S01]  /*0170*/  @P1 LDG.E.EL.64 R12, desc[UR6][R4.64] ;  /* 0x00000006040c1981 */ /* 0x0000a2000c2e1b00 */
[----:B------:R-:W1:Y:S01]  /*0180*/  S2UR UR5, SR_CgaCtaId ;  /* 0x00000000000579c3 */ /* 0x000e620000008800 */
[----:B------:R-:W-:Y:S01]  /*0190*/  UMOV UR4, 0x400 ;  /* 0x0000040000047882 */ /* 0x000fe20000000000 */
[----:B------:R-:W-:-:S06]  /*01a0*/  LOP3.LUT R11, R10, 0x7f, RZ, 0xc0, !PT ;  /* 0x0000007f0a0b7812 */ /* 0x000fcc00078ec0ff */
[----:B0-----:R-:W0:Y:S01]  /*01b0*/  LDC.64 R4, c[0x0][0x228] ;  /* 0x00008a00ff047b82 */ /* 0x001e220000000a00 */
[----:B-1----:R-:W-:-:S06]  /*01c0*/  UPRMT UR4, UR5, 0x654, UR4 ;  /* 0x0000065405047896 */ /* 0x002fcc0008000004 */
[----:B------:R-:W-:Y:S02]  /*01d0*/  LEA R10, R3, UR4, 0x2 ;  /* 0x00000004030a7c11 */ /* 0x000fe4000f8e10ff */
[----:B------:R-:W-:-:S04]  /*01e0*/  SHF.R.S32.HI R3, RZ, 0x1f, R2 ;  /* 0x0000001fff037819 */ /* 0x000fc80000011402 */
[----:B------:R-:W-:Y:S02]  /*01f0*/  LEA.HI R3, R3, R2, RZ, 0x2 ;  /* 0x0000000203037211 */ /* 0x000fe400078f10ff */
[----:B------:R-:W-:Y:S02]  /*0200*/  PRMT R0, R11, 0x6540, R0 ;  /* 0x000065400b007816 */ /* 0x000fe40000000000 */
[----:B------:R-:W-:Y:S02]  /*0210*/  LOP3.LUT R7, R3, 0xfffffffc, RZ, 0xc0, !PT ;  /* 0xfffffffc03077812 */ /* 0x000fe400078ec0ff */
[----:B------:R-:W-:Y:S02]  /*0220*/  SHF.R.S32.HI R3, RZ, 0x2, R3 ;  /* 0x00000002ff037819 */ /* 0x000fe40000011403 */
[----:B------:R-:W-:Y:S01]  /*0230*/  LOP3.LUT R6, R0, 0x80, RZ, 0xfc, !PT ;  /* 0x0000008000067812 */ /* 0x000fe200078efcff */
[----:B------:R-:W-:Y:S01]  /*0240*/  IMAD.IADD R2, R2, 0x1, -R7 ;  /* 0x0000000102027824 */ /* 0x000fe200078e0a07 */
[----:B------:R-:W-:-:S02]  /*0250*/  ISETP.LT.AND P1, PT, R0, 0x300, !P0 ;  /* 0x000003000000780c */ /* 0x000fc40004721270 */
[----:B------:R-:W-:Y:S01]  /*0260*/  ISETP.LT.AND P0, PT, R6, 0x300, !P0 ;  /* 0x000003000600780c */ /* 0x000fe20004701270 */
[----:B------:R-:W-:-:S04]  /*0270*/  IMAD R7, R3, 0xc00, R2 ;  /* 0x00000c0003077824 */ /* 0x000fc800078e0202 */
[----:B------:R-:W-:-:S04]  /*0280*/  IMAD R3, R0, 0x4, R7 ;  /* 0x0000000400037824 */ /* 0x000fc800078e0207 */
[----:B0-----:R-:W-:-:S04]  /*0290*/  IMAD.WIDE R2, R3, 0x4, R4 ;  /* 0x0000000403027825 */ /* 0x001fc800078e0204 */
[----:B--2---:R-:W-:Y:S01]  /*02a0*/  FFMA R12, R16, R14, R12 ;  /* 0x0000000e100c7223 */ /* 0x004fe2000000000c */
[----:B------:R-:W-:-:S05]  /*02b0*/  FFMA R13, R17, R15, R13 ;  /* 0x0000000f110d7223 */ /* 0x000fca000000000d */
[----:B------:R-:W-:Y:S01]  /*02c0*/  STS.64 [R10], R12 ;  /* 0x0000000c0a007388 */ /* 0x000fe20000000a00 */
[----:B------:R-:W-:Y:S01]  /*02d0*/  LEA R14, R11, UR4, 0x2 ;  /* 0x000000040b0e7c11 */ /* 0x000fe2000f8e10ff */
[----:B------:R-:W-:Y:S06]  /*02e0*/  BAR.SYNC.DEFER_BLOCKING 0x0 ;  /* 0x0000000000007b1d */ /* 0x000fec0000010000 */
[----:B------:R-:W0:Y:S04]  /*02f0*/  LDS R9, [R14] ;  /* 0x000000000e097984 */ /* 0x000e280000000800 */
[----:B0-----:R0:W-:Y:S02]  /*0300*/  @P1 STG.E desc[UR6][R2.64], R9 ;  /* 0x0000000902001986 */ /* 0x0011e4000c101906 */
[----:B0-----:R-:W-:Y:S05]  /*0310*/  @!P0 EXIT ;  /* 0x000000000000894d */ /* 0x001fea0003800000 */
[----:B0-----:R-:W0:Y:S01]  /*0320*/  LDS R3, [R14+0x200] ;  /* 0x000200000e037984 */ /* 0x001e220000000800 */
[----:B------:R-:W-:-:S04]  /*0330*/  IMAD R7, R6, 0x4, R7 ;  /* 0x0000000406077824 */ /* 0x000fc800078e0207 */
[----:B------:R-:W-:-:S05]  /*0340*/  IMAD.WIDE R4, R7, 0x4, R4 ;  /* 0x0000000407047825 */ /* 0x000fca00078e0204 */
[----:B0-----:R-:W-:Y:S01]  /*0350*/  STG.E desc[UR6][R4.64], R3 ;  /* 0x0000000304007986 */ /* 0x001fe2000c101906 */
[----:B------:R-:W-:Y:S05]  /*0360*/  EXIT ;  /* 0x000000000000794d */ /* 0x000fea0003800000 */
.L_x_0:
[----:B------:R-:W-:-:S00]  /*0370*/  BRA `(.L_x_0) ;  /* 0xfffffffc00fc7947 */ /* 0x000fc0000383ffff */
[----:B------:R-:W-:-:S00]  /*0380*/  NOP ;  /* 0x0000000000007918 */ /* 0x000fc00000000000 */
[----:B------:R-:W-:-:S00]  /*0390*/  NOP ;  /* 0x0000000000007918 */ /* 0x000fc00000000000 */
[----:B------:R-:W-:-:S00]  /*03a0*/  NOP ;  /* 0x0000000000007918 */ /* 0x000fc00000000000 */
[----:B------:R-:W-:-:S00]  /*03b0*/  NOP ;  /* 0x0000000000007918 */ /* 0x000fc00000000000 */
[----:B------:R-:W-:-:S00]  /*03c0*/  NOP ;  /* 0x0000000000007918 */ /* 0x000fc00000000000 */
[----:B------:R-:W-:-:S00]  /*03d0*/  NOP ;  /* 0x0000000000007918 */ /* 0x000fc00000000000 */
[----:B------:R-:W-:-:S00]  /*03e0*/  NOP ;  /* 0x0000000000007918 */ /* 0x000fc00000000000 */
[----:B------:R-:W-:-:S00]  /*03f0*/  NOP ;  /* 0x0000000000007918 */ /* 0x000fc00000000000 */
.L_x_1:


//--------------------- .nv.shared.triton_poi_fused_add_35 --------------------------
	.section	.nv.shared.triton_poi_fused_add_35,"aw",@nobits
	.sectionflags	@""
	.align	16
	.zero		1024


//--------------------- .nv.constant0.triton_poi_fused_add_35 --------------------------
	.section	.nv.constant0.triton_poi_fused_add_35,"a",@progbits
	.sectionflags	@""
	.align	4
.nv.constant0.triton_poi_fused_add_35:
	.zero		568
